//
// Generated by NVIDIA NVVM Compiler
//
// Compiler Build ID: CL-36424714
// Cuda compilation tools, release 13.0, V13.0.88
// Based on NVVM 20.0.0
//

.version 9.0
.target sm_100
.address_size 64

	// .globl	_Z17mergeImagesKernelPhS_S_

.visible .entry _Z17mergeImagesKernelPhS_S_(
	.param .u64 .ptr .align 1 _Z17mergeImagesKernelPhS_S__param_0,
	.param .u64 .ptr .align 1 _Z17mergeImagesKernelPhS_S__param_1,
	.param .u64 .ptr .align 1 _Z17mergeImagesKernelPhS_S__param_2
)
{
	.reg .pred 	%p<2>;
	.reg .b16 	%rs<3>;
	.reg .b32 	%r<6>;
	.reg .b32 	%f<5>;
	.reg .b64 	%rd<11>;

	ld.param.u64 	%rd1, [_Z17mergeImagesKernelPhS_S__param_0];
	ld.param.u64 	%rd2, [_Z17mergeImagesKernelPhS_S__param_1];
	ld.param.u64 	%rd3, [_Z17mergeImagesKernelPhS_S__param_2];
	mov.u32 	%r2, %ctaid.x;
	mov.u32 	%r3, %ntid.x;
	mov.u32 	%r4, %tid.x;
	mad.lo.s32 	%r1, %r2, %r3, %r4;
	setp.gt.s32 	%p1, %r1, 2073599;
	@%p1 bra 	$L__BB0_2;
	cvta.to.global.u64 	%rd4, %rd1;
	cvta.to.global.u64 	%rd5, %rd2;
	cvta.to.global.u64 	%rd6, %rd3;
	cvt.s64.s32 	%rd7, %r1;
	add.s64 	%rd8, %rd4, %rd7;
	ld.global.u8 	%rs1, [%rd8];
	cvt.rn.f32.u16 	%f1, %rs1;
	add.s64 	%rd9, %rd5, %rd7;
	ld.global.u8 	%rs2, [%rd9];
	cvt.rn.f32.u16 	%f2, %rs2;
	mul.f32 	%f3, %f2, 0f3E99999A;
	fma.rn.f32 	%f4, %f1, 0f3F333333, %f3;
	cvt.rzi.u32.f32 	%r5, %f4;
	add.s64 	%rd10, %rd6, %rd7;
	st.global.u8 	[%rd10], %r5;
$L__BB0_2:
	ret;

}


// ===== COMPILED SASS (sm_100) =====

	.target	sm_100

	.elftype	@"ET_EXEC"


//--------------------- .note.nv.tkinfo           --------------------------
	.section	.note.nv.tkinfo,"",@"SHT_NOTE"
	.sectionflags	@"SHF_NOTE_NV_TKINFO"
	.tkinfo
        /*0018*/ 	.word	0x00000002
        /*0030*/ 	.string	""
        /*0030*/ 	.string	"ptxas"
        /*0030*/ 	.string	"Cuda compilation tools, release 13.0, V13.0.88"
        /*0030*/ 	.string	"Build cuda_13.0.r13.0/compiler.36424714_0"
        /*0030*/ 	.string	"-arch sm_100 -m 64 "



//--------------------- .note.nv.cuinfo           --------------------------
	.section	.note.nv.cuinfo,"",@"SHT_NOTE"
	.sectionflags	@"SHF_NOTE_NV_CUINFO"
        /*0018*/ 	.short	0x0002
        /*001a*/ 	.short	0x0064
        /*001c*/ 	.short	0x0082
	.zero		2


//--------------------- .nv.info                  --------------------------
	.section	.nv.info,"",@"SHT_CUDA_INFO"
	.align	4


	//----- nvinfo : EIATTR_REGCOUNT
	.align		4
        /*0000*/ 	.byte	0x04, 0x2f
        /*0002*/ 	.short	(.L_1 - .L_0)
	.align		4
.L_0:
        /*0004*/ 	.word	index@(_Z17mergeImagesKernelPhS_S_)
        /*0008*/ 	.word	0x0000000c


	//----- nvinfo : EIATTR_FRAME_SIZE
	.align		4
.L_1:
        /*000c*/ 	.byte	0x04, 0x11
        /*000e*/ 	.short	(.L_3 - .L_2)
	.align		4
.L_2:
        /*0010*/ 	.word	index@(_Z17mergeImagesKernelPhS_S_)
        /*0014*/ 	.word	0x00000000


	//----- nvinfo : EIATTR_MIN_STACK_SIZE
	.align		4
.L_3:
        /*0018*/ 	.byte	0x04, 0x12
        /*001a*/ 	.short	(.L_5 - .L_4)
	.align		4
.L_4:
        /*001c*/ 	.word	index@(_Z17mergeImagesKernelPhS_S_)
        /*0020*/ 	.word	0x00000000
.L_5:


//--------------------- .nv.compat                --------------------------
	.section	.nv.compat,"",@"SHT_CUDA_COMPAT_INFO"
	.align	4
        /*0000*/ 	.byte	0x02, 0x09, 0x00, 0x00, 0x02, 0x02, 0x01, 0x00, 0x02, 0x05, 0x05, 0x00, 0x03, 0x07, 0x01, 0x01
        /*0010*/ 	.byte	0x02, 0x03, 0x00, 0x00, 0x02, 0x06, 0x01, 0x00, 0x04, 0x0b, 0x08, 0x00, 0x09, 0x00, 0x00, 0x00
        /*0020*/ 	.byte	0x00, 0x00, 0x00, 0x00


//--------------------- .nv.info._Z17mergeImagesKernelPhS_S_ --------------------------
	.section	.nv.info._Z17mergeImagesKernelPhS_S_,"",@"SHT_CUDA_INFO"
	.sectionflags	@""
	.align	4


	//----- nvinfo : EIATTR_CUDA_API_VERSION
	.align		4
        /*0000*/ 	.byte	0x04, 0x37
        /*0002*/ 	.short	(.L_7 - .L_6)
.L_6:
        /*0004*/ 	.word	0x00000082


	//----- nvinfo : EIATTR_KPARAM_INFO
	.align		4
.L_7:
        /*0008*/ 	.byte	0x04, 0x17
        /*000a*/ 	.short	(.L_9 - .L_8)
.L_8:
        /*000c*/ 	.word	0x00000000
        /*0010*/ 	.short	0x0002
        /*0012*/ 	.short	0x0010
        /*0014*/ 	.byte	0x00, 0xf5, 0x21, 0x00


	//----- nvinfo : EIATTR_KPARAM_INFO
	.align		4
.L_9:
        /*0018*/ 	.byte	0x04, 0x17
        /*001a*/ 	.short	(.L_11 - .L_10)
.L_10:
        /*001c*/ 	.word	0x00000000
        /*0020*/ 	.short	0x0001
        /*0022*/ 	.short	0x0008
        /*0024*/ 	.byte	0x00, 0xf5, 0x21, 0x00


	//----- nvinfo : EIATTR_KPARAM_INFO
	.align		4
.L_11:
        /*0028*/ 	.byte	0x04, 0x17
        /*002a*/ 	.short	(.L_13 - .L_12)
.L_12:
        /*002c*/ 	.word	0x00000000
        /*0030*/ 	.short	0x0000
        /*0032*/ 	.short	0x0000
        /*0034*/ 	.byte	0x00, 0xf5, 0x21, 0x00


	//----- nvinfo : EIATTR_SPARSE_MMA_MASK
	.align		4
.L_13:
        /*0038*/ 	.byte	0x03, 0x50
        /*003a*/ 	.short	0x0000


	//----- nvinfo : EIATTR_MAXREG_COUNT
	.align		4
        /*003c*/ 	.byte	0x03, 0x1b
        /*003e*/ 	.short	0x00ff


	//----- nvinfo : EIATTR_MERCURY_ISA_VERSION
	.align		4
        /*0040*/ 	.byte	0x03, 0x5f
        /*0042*/ 	.short	0x0101


	//----- nvinfo : EIATTR_VRC_CTA_INIT_COUNT
	.align		4
        /*0044*/ 	.byte	0x02, 0x4a
	.zero		1
	.zero		1


	//----- nvinfo : EIATTR_EXIT_INSTR_OFFSETS
	.align		4
        /*0048*/ 	.byte	0x04, 0x1c
        /*004a*/ 	.short	(.L_15 - .L_14)


	//   ....[0]....
.L_14:
        /*004c*/ 	.word	0x00000060


	//   ....[1]....
        /*0050*/ 	.word	0x00000190


	//----- nvinfo : EIATTR_CBANK_PARAM_SIZE
	.align		4
.L_15:
        /*0054*/ 	.byte	0x03, 0x19
        /*0056*/ 	.short	0x0018


	//----- nvinfo : EIATTR_PARAM_CBANK
	.align		4
        /*0058*/ 	.byte	0x04, 0x0a
        /*005a*/ 	.short	(.L_17 - .L_16)
	.align		4
.L_16:
        /*005c*/ 	.word	index@(.nv.constant0._Z17mergeImagesKernelPhS_S_)
        /*0060*/ 	.short	0x0380
        /*0062*/ 	.short	0x0018


	//----- nvinfo : EIATTR_SW_WAR
	.align		4
.L_17:
        /*0064*/ 	.byte	0x04, 0x36
        /*0066*/ 	.short	(.L_19 - .L_18)
.L_18:
        /*0068*/ 	.word	0x00000008
.L_19:


//--------------------- .nv.callgraph             --------------------------
	.section	.nv.callgraph,"",@"SHT_CUDA_CALLGRAPH"
	.align	4
	.sectionentsize	8
	.align		4
        /*0000*/ 	.word	0x00000000
	.align		4
        /*0004*/ 	.word	0xffffffff
	.align		4
        /*0008*/ 	.word	0x00000000
	.align		4
        /*000c*/ 	.word	0xfffffffe
	.align		4
        /*0010*/ 	.word	0x00000000
	.align		4
        /*0014*/ 	.word	0xfffffffd
	.align		4
        /*0018*/ 	.word	0x00000000
	.align		4
        /*001c*/ 	.word	0xfffffffc


//--------------------- .text._Z17mergeImagesKernelPhS_S_ --------------------------
	.section	.text._Z17mergeImagesKernelPhS_S_,"ax",@progbits
	.align	128
        .global         _Z17mergeImagesKernelPhS_S_
        .type           _Z17mergeImagesKernelPhS_S_,@function
        .size           _Z17mergeImagesKernelPhS_S_,(.L_x_1 - _Z17mergeImagesKernelPhS_S_)
        .other          _Z17mergeImagesKernelPhS_S_,@"STO_CUDA_ENTRY STV_DEFAULT"
_Z17mergeImagesKernelPhS_S_:
.text._Z17mergeImagesKernelPhS_S_:
[----:B------:R-:W-:Y:S01]  /*0000*/  LDC R1, c[0x0][0x37c] ;  /* 0x0000df00ff017b82 */ /* 0x000fe20000000800 */
[----:B------:R-:W0:Y:S07]  /*0010*/  S2R R3, SR_TID.X ;  /* 0x0000000000037919 */ /* 0x000e2e0000002100 */
[----:B------:R-:W0:Y:S08]  /*0020*/  S2UR UR4, SR_CTAID.X ;  /* 0x00000000000479c3 */ /* 0x000e300000002500 */
[----:B------:R-:W0:Y:S02]  /*0030*/  LDC R6, c[0x0][0x360] ;  /* 0x0000d800ff067b82 */ /* 0x000e240000000800 */
[----:B0-----:R-:W-:-:S05]  /*0040*/  IMAD R6, R6, UR4, R3 ;  /* 0x0000000406067c24 */ /* 0x001fca000f8e0203 */
[----:B------:R-:W-:-:S13]  /*0050*/  ISETP.GT.AND P0, PT, R6, 0x1fa3ff, PT ;  /* 0x001fa3ff0600780c */ /* 0x000fda0003f04270 */
[----:B------:R-:W-:Y:S05]  /*0060*/  @P0 EXIT ;  /* 0x000000000000094d */ /* 0x000fea0003800000 */
[----:B------:R-:W0:Y:S01]  /*0070*/  LDCU.128 UR8, c[0x0][0x380] ;  /* 0x00007000ff0877ac */ /* 0x000e220008000c00 */
[----:B------:R-:W-:Y:S01]  /*0080*/  SHF.R.S32.HI R8, RZ, 0x1f, R6 ;  /* 0x0000001fff087819 */ /* 0x000fe20000011406 */
[----:B------:R-:W1:Y:S01]  /*0090*/  LDCU.64 UR4, c[0x0][0x358] ;  /* 0x00006b00ff0477ac */ /* 0x000e620008000a00 */
[----:B------:R-:W2:Y:S01]  /*00a0*/  LDCU.64 UR6, c[0x0][0x390] ;  /* 0x00007200ff0677ac */ /* 0x000ea20008000a00 */
[C---:B0-----:R-:W-:Y:S02]  /*00b0*/  IADD3 R4, P1, PT, R6.reuse, UR10, RZ ;  /* 0x0000000a06047c10 */ /* 0x041fe4000ff3e0ff */
[----:B------:R-:W-:Y:S02]  /*00c0*/  IADD3 R2, P0, PT, R6, UR8, RZ ;  /* 0x0000000806027c10 */ /* 0x000fe4000ff1e0ff */
[C---:B------:R-:W-:Y:S02]  /*00d0*/  IADD3.X R5, PT, PT, R8.reuse, UR11, RZ, P1, !PT ;  /* 0x0000000b08057c10 */ /* 0x040fe40008ffe4ff */
[----:B------:R-:W-:-:S03]  /*00e0*/  IADD3.X R3, PT, PT, R8, UR9, RZ, P0, !PT ;  /* 0x0000000908037c10 */ /* 0x000fc600087fe4ff */
[----:B-1----:R-:W3:Y:S04]  /*00f0*/  LDG.E.U8 R4, desc[UR4][R4.64] ;  /* 0x0000000404047981 */ /* 0x002ee8000c1e1100 */
[----:B------:R-:W4:Y:S01]  /*0100*/  LDG.E.U8 R2, desc[UR4][R2.64] ;  /* 0x0000000402027981 */ /* 0x000f22000c1e1100 */
[----:B--2---:R-:W-:Y:S02]  /*0110*/  IADD3 R6, P0, PT, R6, UR6, RZ ;  /* 0x0000000606067c10 */ /* 0x004fe4000ff1e0ff */
[----:B---3--:R-:W-:Y:S02]  /*0120*/  I2FP.F32.U32 R7, R4 ;  /* 0x0000000400077245 */ /* 0x008fe40000201000 */
[----:B----4-:R-:W-:-:S03]  /*0130*/  I2FP.F32.U32 R0, R2 ;  /* 0x0000000200007245 */ /* 0x010fc60000201000 */
[----:B------:R-:W-:-:S04]  /*0140*/  FMUL R7, R7, 0.30000001192092895508 ;  /* 0x3e99999a07077820 */ /* 0x000fc80000400000 */
[----:B------:R-:W-:Y:S01]  /*0150*/  FFMA R0, R0, 0.69999998807907104492, R7 ;  /* 0x3f33333300007823 */ /* 0x000fe20000000007 */
[----:B------:R-:W-:-:S03]  /*0160*/  IADD3.X R7, PT, PT, R8, UR7, RZ, P0, !PT ;  /* 0x0000000708077c10 */ /* 0x000fc600087fe4ff */
[----:B------:R-:W0:Y:S02]  /*0170*/  F2I.U32.TRUNC.NTZ R9, R0 ;  /* 0x0000000000097305 */ /* 0x000e24000020f000 */
[----:B0-----:R-:W-:Y:S01]  /*0180*/  STG.E.U8 desc[UR4][R6.64], R9 ;  /* 0x0000000906007986 */ /* 0x001fe2000c101104 */
[----:B------:R-:W-:Y:S05]  /*0190*/  EXIT ;  /* 0x000000000000794d */ /* 0x000fea0003800000 */
.L_x_0:
[----:B------:R-:W-:-:S00]  /*01a0*/  BRA `(.L_x_0) ;  /* 0xfffffffc00fc7947 */ /* 0x000fc0000383ffff */
[----:B------:R-:W-:-:S00]  /*01b0*/  NOP ;  /* 0x0000000000007918 */ /* 0x000fc00000000000 */
        /* <DEDUP_REMOVED lines=12> */
.L_x_1:


//--------------------- .nv.shared.reserved.0     --------------------------
	.section	.nv.shared.reserved.0,"aw",@nobits
	.weak		__nv_reservedSMEM_offset_0_alias
	.size		__nv_reservedSMEM_offset_0_alias, 0, 64
	.other		__nv_reservedSMEM_offset_0_alias,@"STO_CUDA_RESERVED_SHARED STV_DEFAULT"
__nv_reservedSMEM_offset_0_alias:
	.zero		0
	.zero		64


//--------------------- .nv.constant0._Z17mergeImagesKernelPhS_S_ --------------------------
	.section	.nv.constant0._Z17mergeImagesKernelPhS_S_,"a",@progbits
	.sectionflags	@""
	.align	4
.nv.constant0._Z17mergeImagesKernelPhS_S_:
	.zero		920


//--------------------- SYMBOLS --------------------------

	.type		.nv.reservedSmem.offset0,@object
	.size		.nv.reservedSmem.offset0,0x4
